//
// Generated by NVIDIA NVVM Compiler
//
// Compiler Build ID: CL-36424714
// Cuda compilation tools, release 13.0, V13.0.88
// Based on NVVM 20.0.0
//

.version 9.0
.target sm_100
.address_size 64

	// .globl	_Z15my_first_kernelv
.extern .func  (.param .b32 func_retval0) vprintf
(
	.param .b64 vprintf_param_0,
	.param .b64 vprintf_param_1
)
;
.global .align 1 .b8 $str[23] = {72, 101, 108, 108, 111, 32, 87, 111, 114, 108, 100, 32, 102, 114, 111, 109, 32, 71, 80, 85, 33, 10};

.visible .entry _Z15my_first_kernelv()
{
	.reg .b32 	%r<3>;
	.reg .b64 	%rd<3>;

	mov.u64 	%rd1, $str;
	cvta.global.u64 	%rd2, %rd1;
	{ // callseq 0, 0
	.param .b64 param0;
	st.param.b64 	[param0], %rd2;
	.param .b64 param1;
	st.param.b64 	[param1], 0;
	.param .b32 retval0;
	call.uni (retval0), 
	vprintf, 
	(
	param0, 
	param1
	);
	ld.param.b32 	%r1, [retval0];
	} // callseq 0
	ret;

}


// ===== COMPILED SASS (sm_100) =====

	.target	sm_100

	.elftype	@"ET_EXEC"


//--------------------- .note.nv.tkinfo           --------------------------
	.section	.note.nv.tkinfo,"",@"SHT_NOTE"
	.sectionflags	@"SHF_NOTE_NV_TKINFO"
	.tkinfo
        /*0018*/ 	.word	0x00000002
        /*0030*/ 	.string	""
        /*0030*/ 	.string	"ptxas"
        /*0030*/ 	.string	"Cuda compilation tools, release 13.0, V13.0.88"
        /*0030*/ 	.string	"Build cuda_13.0.r13.0/compiler.36424714_0"
        /*0030*/ 	.string	"-arch sm_100 -m 64 "



//--------------------- .note.nv.cuinfo           --------------------------
	.section	.note.nv.cuinfo,"",@"SHT_NOTE"
	.sectionflags	@"SHF_NOTE_NV_CUINFO"
        /*0018*/ 	.short	0x0002
        /*001a*/ 	.short	0x0064
        /*001c*/ 	.short	0x0082
	.zero		2


//--------------------- .nv.info                  --------------------------
	.section	.nv.info,"",@"SHT_CUDA_INFO"
	.align	4


	//----- nvinfo : EIATTR_REGCOUNT
	.align		4
        /*0000*/ 	.byte	0x04, 0x2f
        /*0002*/ 	.short	(.L_2 - .L_1)
	.align		4
.L_1:
        /*0004*/ 	.word	index@(_Z15my_first_kernelv)
        /*0008*/ 	.word	0x00000018


	//----- nvinfo : EIATTR_FRAME_SIZE
	.align		4
.L_2:
        /*000c*/ 	.byte	0x04, 0x11
        /*000e*/ 	.short	(.L_4 - .L_3)
	.align		4
.L_3:
        /*0010*/ 	.word	index@(_Z15my_first_kernelv)
        /*0014*/ 	.word	0x00000000


	//----- nvinfo : EIATTR_MIN_STACK_SIZE
	.align		4
.L_4:
        /*0018*/ 	.byte	0x04, 0x12
        /*001a*/ 	.short	(.L_6 - .L_5)
	.align		4
.L_5:
        /*001c*/ 	.word	index@(_Z15my_first_kernelv)
        /*0020*/ 	.word	0x00000000
.L_6:


//--------------------- .nv.compat                --------------------------
	.section	.nv.compat,"",@"SHT_CUDA_COMPAT_INFO"
	.align	4
        /*0000*/ 	.byte	0x02, 0x09, 0x00, 0x00, 0x02, 0x02, 0x01, 0x00, 0x02, 0x05, 0x05, 0x00, 0x03, 0x07, 0x01, 0x01
        /*0010*/ 	.byte	0x02, 0x03, 0x00, 0x00, 0x02, 0x06, 0x01, 0x00, 0x04, 0x0b, 0x08, 0x00, 0x09, 0x00, 0x00, 0x00
        /*0020*/ 	.byte	0x00, 0x00, 0x00, 0x00


//--------------------- .nv.info._Z15my_first_kernelv --------------------------
	.section	.nv.info._Z15my_first_kernelv,"",@"SHT_CUDA_INFO"
	.sectionflags	@""
	.align	4


	//----- nvinfo : EIATTR_CUDA_API_VERSION
	.align		4
        /*0000*/ 	.byte	0x04, 0x37
        /*0002*/ 	.short	(.L_8 - .L_7)
.L_7:
        /*0004*/ 	.word	0x00000082


	//----- nvinfo : EIATTR_SPARSE_MMA_MASK
	.align		4
.L_8:
        /*0008*/ 	.byte	0x03, 0x50
        /*000a*/ 	.short	0x0000


	//----- nvinfo : EIATTR_MAXREG_COUNT
	.align		4
        /*000c*/ 	.byte	0x03, 0x1b
        /*000e*/ 	.short	0x00ff


	//----- nvinfo : EIATTR_EXTERNS
	.align		4
        /*0010*/ 	.byte	0x04, 0x0f
        /*0012*/ 	.short	(.L_10 - .L_9)


	//   ....[0]....
	.align		4
.L_9:
        /*0014*/ 	.word	index@(vprintf)


	//----- nvinfo : EIATTR_MERCURY_ISA_VERSION
	.align		4
.L_10:
        /*0018*/ 	.byte	0x03, 0x5f
        /*001a*/ 	.short	0x0101


	//----- nvinfo : EIATTR_VRC_CTA_INIT_COUNT
	.align		4
        /*001c*/ 	.byte	0x02, 0x4a
	.zero		1
	.zero		1


	//----- nvinfo : EIATTR_SYSCALL_OFFSETS
	.align		4
        /*0020*/ 	.byte	0x04, 0x46
        /*0022*/ 	.short	(.L_12 - .L_11)


	//   ....[0]....
.L_11:
        /*0024*/ 	.word	0x00000080


	//----- nvinfo : EIATTR_EXIT_INSTR_OFFSETS
	.align		4
.L_12:
        /*0028*/ 	.byte	0x04, 0x1c
        /*002a*/ 	.short	(.L_14 - .L_13)


	//   ....[0]....
.L_13:
        /*002c*/ 	.word	0x00000090


	//----- nvinfo : EIATTR_SW_WAR
	.align		4
.L_14:
        /*0030*/ 	.byte	0x04, 0x36
        /*0032*/ 	.short	(.L_16 - .L_15)
.L_15:
        /*0034*/ 	.word	0x00000008
.L_16:


//--------------------- .nv.callgraph             --------------------------
	.section	.nv.callgraph,"",@"SHT_CUDA_CALLGRAPH"
	.align	4
	.sectionentsize	8
	.align		4
        /*0000*/ 	.word	0x00000000
	.align		4
        /*0004*/ 	.word	0xffffffff
	.align		4
        /*0008*/ 	.word	index@(_Z15my_first_kernelv)
	.align		4
        /*000c*/ 	.word	index@(vprintf)
	.align		4
        /*0010*/ 	.word	0x00000000
	.align		4
        /*0014*/ 	.word	0xfffffffe
	.align		4
        /*0018*/ 	.word	0x00000000
	.align		4
        /*001c*/ 	.word	0xfffffffd
	.align		4
        /*0020*/ 	.word	0x00000000
	.align		4
        /*0024*/ 	.word	0xfffffffc


//--------------------- .nv.constant4             --------------------------
	.section	.nv.constant4,"a",@progbits
	.align	8
	.align		8
.nv.constant4:
        /*0000*/ 	.dword	vprintf
	.align		8
        /*0008*/ 	.dword	$str


//--------------------- .text._Z15my_first_kernelv --------------------------
	.section	.text._Z15my_first_kernelv,"ax",@progbits
	.align	128
        .global         _Z15my_first_kernelv
        .type           _Z15my_first_kernelv,@function
        .size           _Z15my_first_kernelv,(.L_x_2 - _Z15my_first_kernelv)
        .other          _Z15my_first_kernelv,@"STO_CUDA_ENTRY STV_DEFAULT"
_Z15my_first_kernelv:
.text._Z15my_first_kernelv:
[----:B------:R-:W0:Y:S01]  /*0000*/  LDC R1, c[0x0][0x37c] ;  /* 0x0000df00ff017b82 */ /* 0x000e220000000800 */
[----:B------:R-:W-:Y:S01]  /*0010*/  MOV R0, 0x0 ;  /* 0x0000000000007802 */ /* 0x000fe20000000f00 */
[----:B------:R-:W1:Y:S01]  /*0020*/  LDCU.64 UR4, c[0x4][0x8] ;  /* 0x01000100ff0477ac */ /* 0x000e620008000a00 */
[----:B------:R-:W-:-:S05]  /*0030*/  CS2R R6, SRZ ;  /* 0x0000000000067805 */ /* 0x000fca000001ff00 */
[----:B------:R2:W3:Y:S01]  /*0040*/  LDC.64 R2, c[0x4][R0] ;  /* 0x0100000000027b82 */ /* 0x0004e20000000a00 */
[----:B-1----:R-:W-:Y:S02]  /*0050*/  IMAD.U32 R4, RZ, RZ, UR4 ;  /* 0x00000004ff047e24 */ /* 0x002fe4000f8e00ff */
[----:B--2---:R-:W-:-:S07]  /*0060*/  IMAD.U32 R5, RZ, RZ, UR5 ;  /* 0x00000005ff057e24 */ /* 0x004fce000f8e00ff */
[----:B------:R-:W-:-:S07]  /*0070*/  LEPC R20, `(.L_x_0) ;  /* 0x000000001014794e */ /* 0x000fce0000000000 */
[----:B0--3--:R-:W-:Y:S05]  /*0080*/  CALL.ABS.NOINC R2 ;  /* 0x0000000002007343 */ /* 0x009fea0003c00000 */
.L_x_0:
[----:B------:R-:W-:Y:S05]  /*0090*/  EXIT ;  /* 0x000000000000794d */ /* 0x000fea0003800000 */
.L_x_1:
[----:B------:R-:W-:-:S00]  /*00a0*/  BRA `(.L_x_1) ;  /* 0xfffffffc00fc7947 */ /* 0x000fc0000383ffff */
[----:B------:R-:W-:-:S00]  /*00b0*/  NOP ;  /* 0x0000000000007918 */ /* 0x000fc00000000000 */
        /* <DEDUP_REMOVED lines=12> */
.L_x_2:


//--------------------- .nv.global.init           --------------------------
	.section	.nv.global.init,"aw",@progbits
.nv.global.init:
	.type		$str,@object
	.size		$str,(.L_0 - $str)
$str:
        /*0000*/ 	.byte	0x48, 0x65, 0x6c, 0x6c, 0x6f, 0x20, 0x57, 0x6f, 0x72, 0x6c, 0x64, 0x20, 0x66, 0x72, 0x6f, 0x6d
        /*0010*/ 	.byte	0x20, 0x47, 0x50, 0x55, 0x21, 0x0a, 0x00
.L_0:


//--------------------- .nv.shared.reserved.0     --------------------------
	.section	.nv.shared.reserved.0,"aw",@nobits
	.weak		__nv_reservedSMEM_offset_0_alias
	.size		__nv_reservedSMEM_offset_0_alias, 0, 64
	.other		__nv_reservedSMEM_offset_0_alias,@"STO_CUDA_RESERVED_SHARED STV_DEFAULT"
__nv_reservedSMEM_offset_0_alias:
	.zero		0
	.zero		64


//--------------------- .nv.constant0._Z15my_first_kernelv --------------------------
	.section	.nv.constant0._Z15my_first_kernelv,"a",@progbits
	.sectionflags	@""
	.align	4
.nv.constant0._Z15my_first_kernelv:
	.zero		896


//--------------------- SYMBOLS --------------------------

	.type		.nv.reservedSmem.offset0,@object
	.size		.nv.reservedSmem.offset0,0x4
	.type		vprintf,@function
